//
// Generated by NVIDIA NVVM Compiler
//
// Compiler Build ID: CL-36424714
// Cuda compilation tools, release 13.0, V13.0.88
// Based on NVVM 20.0.0
//

.version 9.0
.target sm_100
.address_size 64

	// .globl	_Z8identitymPhS_
.extern .func  (.param .b32 func_retval0) vprintf
(
	.param .b64 vprintf_param_0,
	.param .b64 vprintf_param_1
)
;
.global .align 1 .b8 $str[2] = {97};

.visible .entry _Z8identitymPhS_(
	.param .u64 _Z8identitymPhS__param_0,
	.param .u64 .ptr .align 1 _Z8identitymPhS__param_1,
	.param .u64 .ptr .align 1 _Z8identitymPhS__param_2
)
{
	.reg .pred 	%p<8>;
	.reg .b16 	%rs<6>;
	.reg .b32 	%r<15>;
	.reg .b64 	%rd<47>;

	ld.param.u64 	%rd19, [_Z8identitymPhS__param_0];
	ld.param.u64 	%rd20, [_Z8identitymPhS__param_1];
	ld.param.u64 	%rd21, [_Z8identitymPhS__param_2];
	cvta.to.global.u64 	%rd1, %rd21;
	cvta.to.global.u64 	%rd2, %rd20;
	mov.u64 	%rd22, $str;
	cvta.global.u64 	%rd23, %rd22;
	{ // callseq 0, 0
	.param .b64 param0;
	st.param.b64 	[param0], %rd23;
	.param .b64 param1;
	st.param.b64 	[param1], 0;
	.param .b32 retval0;
	call.uni (retval0), 
	vprintf, 
	(
	param0, 
	param1
	);
	ld.param.b32 	%r2, [retval0];
	} // callseq 0
	mov.u32 	%r4, %tid.x;
	mov.u32 	%r1, %ntid.x;
	cvt.u64.u32 	%rd45, %r4;
	setp.le.u64 	%p1, %rd19, %rd45;
	@%p1 bra 	$L__BB0_10;
	cvt.u64.u32 	%rd4, %r1;
	add.s64 	%rd24, %rd45, %rd4;
	max.u64 	%rd25, %rd19, %rd24;
	setp.lt.u64 	%p2, %rd24, %rd19;
	selp.u64 	%rd5, 1, 0, %p2;
	add.s64 	%rd26, %rd24, %rd5;
	sub.s64 	%rd6, %rd25, %rd26;
	and.b64  	%rd27, %rd6, -4294967296;
	setp.ne.s64 	%p3, %rd27, 0;
	@%p3 bra 	$L__BB0_3;
	cvt.u32.u64 	%r5, %rd4;
	cvt.u32.u64 	%r6, %rd6;
	div.u32 	%r7, %r6, %r5;
	cvt.u64.u32 	%rd42, %r7;
	bra.uni 	$L__BB0_4;
$L__BB0_3:
	div.u64 	%rd42, %rd6, %rd4;
$L__BB0_4:
	add.s64 	%rd10, %rd42, %rd5;
	and.b64  	%rd28, %rd10, 3;
	setp.eq.s64 	%p4, %rd28, 3;
	@%p4 bra 	$L__BB0_7;
	add.s64 	%rd29, %rd10, 1;
	and.b64  	%rd30, %rd29, 3;
	neg.s64 	%rd43, %rd30;
$L__BB0_6:
	.pragma "nounroll";
	cvt.u32.u64 	%r8, %rd45;
	add.s64 	%rd31, %rd2, %rd45;
	ld.global.u8 	%rs1, [%rd31];
	add.s64 	%rd32, %rd1, %rd45;
	st.global.u8 	[%rd32], %rs1;
	add.s32 	%r9, %r1, %r8;
	cvt.u64.u32 	%rd45, %r9;
	add.s64 	%rd43, %rd43, 1;
	setp.ne.s64 	%p5, %rd43, 0;
	@%p5 bra 	$L__BB0_6;
$L__BB0_7:
	setp.lt.u64 	%p6, %rd10, 3;
	@%p6 bra 	$L__BB0_10;
	shl.b32 	%r11, %r1, 1;
$L__BB0_9:
	cvt.u32.u64 	%r10, %rd45;
	add.s64 	%rd33, %rd2, %rd45;
	ld.global.u8 	%rs2, [%rd33];
	add.s64 	%rd34, %rd1, %rd45;
	st.global.u8 	[%rd34], %rs2;
	add.s64 	%rd35, %rd33, %rd4;
	ld.global.u8 	%rs3, [%rd35];
	add.s64 	%rd36, %rd34, %rd4;
	st.global.u8 	[%rd36], %rs3;
	add.s32 	%r12, %r11, %r10;
	add.s64 	%rd37, %rd35, %rd4;
	ld.global.u8 	%rs4, [%rd37];
	add.s64 	%rd38, %rd36, %rd4;
	st.global.u8 	[%rd38], %rs4;
	add.s32 	%r13, %r12, %r1;
	cvt.u64.u32 	%rd39, %r13;
	add.s64 	%rd40, %rd2, %rd39;
	ld.global.u8 	%rs5, [%rd40];
	add.s64 	%rd41, %rd1, %rd39;
	st.global.u8 	[%rd41], %rs5;
	add.s32 	%r14, %r13, %r1;
	cvt.u64.u32 	%rd45, %r14;
	setp.gt.u64 	%p7, %rd19, %rd45;
	@%p7 bra 	$L__BB0_9;
$L__BB0_10:
	ret;

}


// ===== COMPILED SASS (sm_100) =====

	.target	sm_100

	.elftype	@"ET_EXEC"


//--------------------- .note.nv.tkinfo           --------------------------
	.section	.note.nv.tkinfo,"",@"SHT_NOTE"
	.sectionflags	@"SHF_NOTE_NV_TKINFO"
	.tkinfo
        /*0018*/ 	.word	0x00000002
        /*0030*/ 	.string	""
        /*0030*/ 	.string	"ptxas"
        /*0030*/ 	.string	"Cuda compilation tools, release 13.0, V13.0.88"
        /*0030*/ 	.string	"Build cuda_13.0.r13.0/compiler.36424714_0"
        /*0030*/ 	.string	"-arch sm_100 -m 64 "



//--------------------- .note.nv.cuinfo           --------------------------
	.section	.note.nv.cuinfo,"",@"SHT_NOTE"
	.sectionflags	@"SHF_NOTE_NV_CUINFO"
        /*0018*/ 	.short	0x0002
        /*001a*/ 	.short	0x0064
        /*001c*/ 	.short	0x0082
	.zero		2


//--------------------- .nv.info                  --------------------------
	.section	.nv.info,"",@"SHT_CUDA_INFO"
	.align	4


	//----- nvinfo : EIATTR_REGCOUNT
	.align		4
        /*0000*/ 	.byte	0x04, 0x2f
        /*0002*/ 	.short	(.L_2 - .L_1)
	.align		4
.L_1:
        /*0004*/ 	.word	index@(_Z8identitymPhS_)
        /*0008*/ 	.word	0x00000018


	//----- nvinfo : EIATTR_FRAME_SIZE
	.align		4
.L_2:
        /*000c*/ 	.byte	0x04, 0x11
        /*000e*/ 	.short	(.L_4 - .L_3)
	.align		4
.L_3:
        /*0010*/ 	.word	index@($__internal_0_$__cuda_sm20_div_u64)
        /*0014*/ 	.word	0x00000000


	//----- nvinfo : EIATTR_FRAME_SIZE
	.align		4
.L_4:
        /*0018*/ 	.byte	0x04, 0x11
        /*001a*/ 	.short	(.L_6 - .L_5)
	.align		4
.L_5:
        /*001c*/ 	.word	index@(_Z8identitymPhS_)
        /*0020*/ 	.word	0x00000000


	//----- nvinfo : EIATTR_MIN_STACK_SIZE
	.align		4
.L_6:
        /*0024*/ 	.byte	0x04, 0x12
        /*0026*/ 	.short	(.L_8 - .L_7)
	.align		4
.L_7:
        /*0028*/ 	.word	index@(_Z8identitymPhS_)
        /*002c*/ 	.word	0x00000000
.L_8:


//--------------------- .nv.compat                --------------------------
	.section	.nv.compat,"",@"SHT_CUDA_COMPAT_INFO"
	.align	4
        /*0000*/ 	.byte	0x02, 0x09, 0x00, 0x00, 0x02, 0x02, 0x01, 0x00, 0x02, 0x05, 0x05, 0x00, 0x03, 0x07, 0x01, 0x01
        /*0010*/ 	.byte	0x02, 0x03, 0x00, 0x00, 0x02, 0x06, 0x01, 0x00, 0x04, 0x0b, 0x08, 0x00, 0x09, 0x00, 0x00, 0x00
        /*0020*/ 	.byte	0x00, 0x00, 0x00, 0x00


//--------------------- .nv.info._Z8identitymPhS_ --------------------------
	.section	.nv.info._Z8identitymPhS_,"",@"SHT_CUDA_INFO"
	.sectionflags	@""
	.align	4


	//----- nvinfo : EIATTR_CUDA_API_VERSION
	.align		4
        /*0000*/ 	.byte	0x04, 0x37
        /*0002*/ 	.short	(.L_10 - .L_9)
.L_9:
        /*0004*/ 	.word	0x00000082


	//----- nvinfo : EIATTR_KPARAM_INFO
	.align		4
.L_10:
        /*0008*/ 	.byte	0x04, 0x17
        /*000a*/ 	.short	(.L_12 - .L_11)
.L_11:
        /*000c*/ 	.word	0x00000000
        /*0010*/ 	.short	0x0002
        /*0012*/ 	.short	0x0010
        /*0014*/ 	.byte	0x00, 0xf5, 0x21, 0x00


	//----- nvinfo : EIATTR_KPARAM_INFO
	.align		4
.L_12:
        /*0018*/ 	.byte	0x04, 0x17
        /*001a*/ 	.short	(.L_14 - .L_13)
.L_13:
        /*001c*/ 	.word	0x00000000
        /*0020*/ 	.short	0x0001
        /*0022*/ 	.short	0x0008
        /*0024*/ 	.byte	0x00, 0xf5, 0x21, 0x00


	//----- nvinfo : EIATTR_KPARAM_INFO
	.align		4
.L_14:
        /*0028*/ 	.byte	0x04, 0x17
        /*002a*/ 	.short	(.L_16 - .L_15)
.L_15:
        /*002c*/ 	.word	0x00000000
        /*0030*/ 	.short	0x0000
        /*0032*/ 	.short	0x0000
        /*0034*/ 	.byte	0x00, 0xf0, 0x21, 0x00


	//----- nvinfo : EIATTR_SPARSE_MMA_MASK
	.align		4
.L_16:
        /*0038*/ 	.byte	0x03, 0x50
        /*003a*/ 	.short	0x0000


	//----- nvinfo : EIATTR_MAXREG_COUNT
	.align		4
        /*003c*/ 	.byte	0x03, 0x1b
        /*003e*/ 	.short	0x00ff


	//----- nvinfo : EIATTR_EXTERNS
	.align		4
        /*0040*/ 	.byte	0x04, 0x0f
        /*0042*/ 	.short	(.L_18 - .L_17)


	//   ....[0]....
	.align		4
.L_17:
        /*0044*/ 	.word	index@(vprintf)


	//----- nvinfo : EIATTR_MERCURY_ISA_VERSION
	.align		4
.L_18:
        /*0048*/ 	.byte	0x03, 0x5f
        /*004a*/ 	.short	0x0101


	//----- nvinfo : EIATTR_VRC_CTA_INIT_COUNT
	.align		4
        /*004c*/ 	.byte	0x02, 0x4a
	.zero		1
	.zero		1


	//----- nvinfo : EIATTR_SYSCALL_OFFSETS
	.align		4
        /*0050*/ 	.byte	0x04, 0x46
        /*0052*/ 	.short	(.L_20 - .L_19)


	//   ....[0]....
.L_19:
        /*0054*/ 	.word	0x000000c0


	//----- nvinfo : EIATTR_EXIT_INSTR_OFFSETS
	.align		4
.L_20:
        /*0058*/ 	.byte	0x04, 0x1c
        /*005a*/ 	.short	(.L_22 - .L_21)


	//   ....[0]....
.L_21:
        /*005c*/ 	.word	0x00000120


	//   ....[1]....
        /*0060*/ 	.word	0x00000580


	//   ....[2]....
        /*0064*/ 	.word	0x000007b0


	//----- nvinfo : EIATTR_CRS_STACK_SIZE
	.align		4
.L_22:
        /*0068*/ 	.byte	0x04, 0x1e
        /*006a*/ 	.short	(.L_24 - .L_23)
.L_23:
        /*006c*/ 	.word	0x00000000


	//----- nvinfo : EIATTR_CBANK_PARAM_SIZE
	.align		4
.L_24:
        /*0070*/ 	.byte	0x03, 0x19
        /*0072*/ 	.short	0x0018


	//----- nvinfo : EIATTR_PARAM_CBANK
	.align		4
        /*0074*/ 	.byte	0x04, 0x0a
        /*0076*/ 	.short	(.L_26 - .L_25)
	.align		4
.L_25:
        /*0078*/ 	.word	index@(.nv.constant0._Z8identitymPhS_)
        /*007c*/ 	.short	0x0380
        /*007e*/ 	.short	0x0018


	//----- nvinfo : EIATTR_SW_WAR
	.align		4
.L_26:
        /*0080*/ 	.byte	0x04, 0x36
        /*0082*/ 	.short	(.L_28 - .L_27)
.L_27:
        /*0084*/ 	.word	0x00000008
.L_28:


//--------------------- .nv.callgraph             --------------------------
	.section	.nv.callgraph,"",@"SHT_CUDA_CALLGRAPH"
	.align	4
	.sectionentsize	8
	.align		4
        /*0000*/ 	.word	0x00000000
	.align		4
        /*0004*/ 	.word	0xffffffff
	.align		4
        /*0008*/ 	.word	index@(_Z8identitymPhS_)
	.align		4
        /*000c*/ 	.word	index@(vprintf)
	.align		4
        /*0010*/ 	.word	0x00000000
	.align		4
        /*0014*/ 	.word	0xfffffffe
	.align		4
        /*0018*/ 	.word	0x00000000
	.align		4
        /*001c*/ 	.word	0xfffffffd
	.align		4
        /*0020*/ 	.word	0x00000000
	.align		4
        /*0024*/ 	.word	0xfffffffc


//--------------------- .nv.constant4             --------------------------
	.section	.nv.constant4,"a",@progbits
	.align	8
	.align		8
.nv.constant4:
        /*0000*/ 	.dword	vprintf
	.align		8
        /*0008*/ 	.dword	$str


//--------------------- .text._Z8identitymPhS_    --------------------------
	.section	.text._Z8identitymPhS_,"ax",@progbits
	.align	128
        .global         _Z8identitymPhS_
        .type           _Z8identitymPhS_,@function
        .size           _Z8identitymPhS_,(.L_x_9 - _Z8identitymPhS_)
        .other          _Z8identitymPhS_,@"STO_CUDA_ENTRY STV_DEFAULT"
_Z8identitymPhS_:
.text._Z8identitymPhS_:
[----:B------:R-:W0:Y:S01]  /*0000*/  LDC R1, c[0x0][0x37c] ;  /* 0x0000df00ff017b82 */ /* 0x000e220000000800 */
[----:B------:R-:W-:Y:S01]  /*0010*/  MOV R0, 0x0 ;  /* 0x0000000000007802 */ /* 0x000fe20000000f00 */
[----:B------:R-:W1:Y:S01]  /*0020*/  LDCU.64 UR4, c[0x4][0x8] ;  /* 0x01000100ff0477ac */ /* 0x000e620008000a00 */
[----:B------:R-:W-:-:S05]  /*0030*/  CS2R R6, SRZ ;  /* 0x0000000000067805 */ /* 0x000fca000001ff00 */
[----:B------:R2:W3:Y:S01]  /*0040*/  LDC.64 R2, c[0x4][R0] ;  /* 0x0100000000027b82 */ /* 0x0004e20000000a00 */
[----:B------:R-:W4:Y:S01]  /*0050*/  LDCU.64 UR40, c[0x0][0x390] ;  /* 0x00007200ff2877ac */ /* 0x000f220008000a00 */
[----:B------:R-:W0:Y:S01]  /*0060*/  LDCU.64 UR42, c[0x0][0x390] ;  /* 0x00007200ff2a77ac */ /* 0x000e220008000a00 */
[----:B------:R-:W0:Y:S01]  /*0070*/  LDCU.64 UR44, c[0x0][0x388] ;  /* 0x00007100ff2c77ac */ /* 0x000e220008000a00 */
[----:B------:R-:W0:Y:S01]  /*0080*/  LDCU.128 UR36, c[0x0][0x380] ;  /* 0x00007000ff2477ac */ /* 0x000e220008000c00 */
[----:B-1----:R-:W-:Y:S02]  /*0090*/  IMAD.U32 R4, RZ, RZ, UR4 ;  /* 0x00000004ff047e24 */ /* 0x002fe4000f8e00ff */
[----:B--2---:R-:W-:-:S07]  /*00a0*/  IMAD.U32 R5, RZ, RZ, UR5 ;  /* 0x00000005ff057e24 */ /* 0x004fce000f8e00ff */
[----:B------:R-:W-:-:S07]  /*00b0*/  LEPC R20, `(.L_x_0) ;  /* 0x000000001014794e */ /* 0x000fce0000000000 */
[----:B0--34-:R-:W-:Y:S05]  /*00c0*/  CALL.ABS.NOINC R2 ;  /* 0x0000000002007343 */ /* 0x019fea0003c00000 */
.L_x_0:
[----:B------:R-:W0:Y:S01]  /*00d0*/  S2R R3, SR_TID.X ;  /* 0x0000000000037919 */ /* 0x000e220000002100 */
[----:B------:R-:W0:Y:S08]  /*00e0*/  LDC.64 R10, c[0x0][0x380] ;  /* 0x0000e000ff0a7b82 */ /* 0x000e300000000a00 */
[----:B------:R-:W1:Y:S01]  /*00f0*/  LDC R0, c[0x0][0x360] ;  /* 0x0000d800ff007b82 */ /* 0x000e620000000800 */
[----:B0-----:R-:W-:-:S04]  /*0100*/  ISETP.GE.U32.AND P0, PT, R3, R10, PT ;  /* 0x0000000a0300720c */ /* 0x001fc80003f06070 */
[----:B------:R-:W-:-:S13]  /*0110*/  ISETP.GE.U32.AND.EX P0, PT, RZ, R11, PT, P0 ;  /* 0x0000000bff00720c */ /* 0x000fda0003f06100 */
[----:B-1----:R-:W-:Y:S05]  /*0120*/  @P0 EXIT ;  /* 0x000000000000094d */ /* 0x002fea0003800000 */
[----:B------:R-:W-:Y:S01]  /*0130*/  IADD3 R9, P0, PT, R0, R3, RZ ;  /* 0x0000000300097210 */ /* 0x000fe20007f1e0ff */
[----:B------:R-:W-:Y:S01]  /*0140*/  IMAD.MOV.U32 R7, RZ, RZ, RZ ;  /* 0x000000ffff077224 */ /* 0x000fe200078e00ff */
[----:B------:R-:W-:Y:S02]  /*0150*/  BSSY.RECONVERGENT B0, `(.L_x_1) ;  /* 0x0000025000007945 */ /* 0x000fe40003800200 */
[CC--:B------:R-:W-:Y:S01]  /*0160*/  ISETP.GT.U32.AND P1, PT, R9.reuse, R10.reuse, PT ;  /* 0x0000000a0900720c */ /* 0x0c0fe20003f24070 */
[----:B------:R-:W-:Y:S01]  /*0170*/  IMAD.X R4, RZ, RZ, R7, P0 ;  /* 0x000000ffff047224 */ /* 0x000fe200000e0607 */
[----:B------:R-:W-:-:S04]  /*0180*/  ISETP.GE.U32.AND P0, PT, R9, R10, PT ;  /* 0x0000000a0900720c */ /* 0x000fc80003f06070 */
[CC--:B------:R-:W-:Y:S02]  /*0190*/  ISETP.GT.U32.AND.EX P1, PT, R4.reuse, R11.reuse, PT, P1 ;  /* 0x0000000b0400720c */ /* 0x0c0fe40003f24110 */
[CC--:B------:R-:W-:Y:S02]  /*01a0*/  ISETP.GE.U32.AND.EX P0, PT, R4.reuse, R11.reuse, PT, P0 ;  /* 0x0000000b0400720c */ /* 0x0c0fe40003f06100 */
[----:B------:R-:W-:Y:S02]  /*01b0*/  SEL R5, R9, R10, P1 ;  /* 0x0000000a09057207 */ /* 0x000fe40000800000 */
[----:B------:R-:W-:Y:S02]  /*01c0*/  SEL R2, RZ, 0x1, P0 ;  /* 0x00000001ff027807 */ /* 0x000fe40000000000 */
[----:B------:R-:W-:Y:S02]  /*01d0*/  SEL R6, R4, R11, P1 ;  /* 0x0000000b04067207 */ /* 0x000fe40000800000 */
[----:B------:R-:W-:-:S04]  /*01e0*/  IADD3 R5, P0, P1, R5, -R9, -R2 ;  /* 0x8000000905057210 */ /* 0x000fc8000791e802 */
[----:B------:R-:W-:-:S04]  /*01f0*/  IADD3.X R6, PT, PT, R6, -0x1, ~R4, P0, P1 ;  /* 0xffffffff06067810 */ /* 0x000fc800007e2c04 */
[----:B------:R-:W-:-:S13]  /*0200*/  ISETP.NE.U32.AND P0, PT, R6, RZ, PT ;  /* 0x000000ff0600720c */ /* 0x000fda0003f05070 */
[----:B------:R-:W-:Y:S05]  /*0210*/  @P0 BRA `(.L_x_2) ;  /* 0x0000000000500947 */ /* 0x000fea0003800000 */
[----:B------:R-:W0:Y:S01]  /*0220*/  I2F.U32.RP R4, R0 ;  /* 0x0000000000047306 */ /* 0x000e220000209000 */
[----:B------:R-:W-:-:S07]  /*0230*/  ISETP.NE.U32.AND P2, PT, R0, RZ, PT ;  /* 0x000000ff0000720c */ /* 0x000fce0003f45070 */
[----:B0-----:R-:W0:Y:S02]  /*0240*/  MUFU.RCP R4, R4 ;  /* 0x0000000400047308 */ /* 0x001e240000001000 */
[----:B0-----:R-:W-:-:S06]  /*0250*/  VIADD R8, R4, 0xffffffe ;  /* 0x0ffffffe04087836 */ /* 0x001fcc0000000000 */
[----:B------:R0:W1:Y:S02]  /*0260*/  F2I.FTZ.U32.TRUNC.NTZ R9, R8 ;  /* 0x0000000800097305 */ /* 0x000064000021f000 */
[----:B0-----:R-:W-:Y:S02]  /*0270*/  IMAD.MOV.U32 R8, RZ, RZ, RZ ;  /* 0x000000ffff087224 */ /* 0x001fe400078e00ff */
[----:B-1----:R-:W-:-:S04]  /*0280*/  IMAD.MOV R11, RZ, RZ, -R9 ;  /* 0x000000ffff0b7224 */ /* 0x002fc800078e0a09 */
[----:B------:R-:W-:-:S04]  /*0290*/  IMAD R11, R11, R0, RZ ;  /* 0x000000000b0b7224 */ /* 0x000fc800078e02ff */
[----:B------:R-:W-:-:S06]  /*02a0*/  IMAD.HI.U32 R6, R9, R11, R8 ;  /* 0x0000000b09067227 */ /* 0x000fcc00078e0008 */
[----:B------:R-:W-:-:S04]  /*02b0*/  IMAD.HI.U32 R4, R6, R5, RZ ;  /* 0x0000000506047227 */ /* 0x000fc800078e00ff */
[----:B------:R-:W-:-:S04]  /*02c0*/  IMAD.MOV R6, RZ, RZ, -R4 ;  /* 0x000000ffff067224 */ /* 0x000fc800078e0a04 */
[----:B------:R-:W-:-:S05]  /*02d0*/  IMAD R5, R0, R6, R5 ;  /* 0x0000000600057224 */ /* 0x000fca00078e0205 */
[----:B------:R-:W-:-:S13]  /*02e0*/  ISETP.GE.U32.AND P0, PT, R5, R0, PT ;  /* 0x000000000500720c */ /* 0x000fda0003f06070 */
[----:B------:R-:W-:Y:S02]  /*02f0*/  @P0 IMAD.IADD R5, R5, 0x1, -R0 ;  /* 0x0000000105050824 */ /* 0x000fe400078e0a00 */
[----:B------:R-:W-:-:S03]  /*0300*/  @P0 VIADD R4, R4, 0x1 ;  /* 0x0000000104040836 */ /* 0x000fc60000000000 */
[----:B------:R-:W-:Y:S01]  /*0310*/  ISETP.GE.U32.AND P1, PT, R5, R0, PT ;  /* 0x000000000500720c */ /* 0x000fe20003f26070 */
[----:B------:R-:W-:-:S12]  /*0320*/  IMAD.MOV.U32 R5, RZ, RZ, RZ ;  /* 0x000000ffff057224 */ /* 0x000fd800078e00ff */
[----:B------:R-:W-:Y:S01]  /*0330*/  @P1 VIADD R4, R4, 0x1 ;  /* 0x0000000104041836 */ /* 0x000fe20000000000 */
[----:B------:R-:W-:Y:S01]  /*0340*/  @!P2 LOP3.LUT R4, RZ, R0, RZ, 0x33, !PT ;  /* 0x00000000ff04a212 */ /* 0x000fe200078e33ff */
[----:B------:R-:W-:Y:S06]  /*0350*/  BRA `(.L_x_3) ;  /* 0x0000000000107947 */ /* 0x000fec0003800000 */
.L_x_2:
[----:B------:R-:W-:-:S07]  /*0360*/  MOV R4, 0x380 ;  /* 0x0000038000047802 */ /* 0x000fce0000000f00 */
[----:B------:R-:W-:Y:S05]  /*0370*/  CALL.REL.NOINC `($__internal_0_$__cuda_sm20_div_u64) ;  /* 0x0000000400107944 */ /* 0x000fea0003c00000 */
[----:B------:R-:W-:Y:S02]  /*0380*/  IMAD.MOV.U32 R4, RZ, RZ, R6 ;  /* 0x000000ffff047224 */ /* 0x000fe400078e0006 */
[----:B------:R-:W-:-:S07]  /*0390*/  IMAD.MOV.U32 R5, RZ, RZ, R9 ;  /* 0x000000ffff057224 */ /* 0x000fce00078e0009 */
.L_x_3:
[----:B------:R-:W-:Y:S05]  /*03a0*/  BSYNC.RECONVERGENT B0 ;  /* 0x0000000000007941 */ /* 0x000fea0003800200 */
.L_x_1:
[----:B------:R-:W-:Y:S01]  /*03b0*/  IADD3 R2, P0, PT, R4, R2, RZ ;  /* 0x0000000204027210 */ /* 0x000fe20007f1e0ff */
[----:B------:R-:W0:Y:S01]  /*03c0*/  LDC.64 R14, c[0x0][0x358] ;  /* 0x0000d600ff0e7b82 */ /* 0x000e220000000a00 */
[----:B------:R-:W-:Y:S02]  /*03d0*/  BSSY.RECONVERGENT B0, `(.L_x_4) ;  /* 0x000001a000007945 */ /* 0x000fe40003800200 */
[C---:B------:R-:W-:Y:S01]  /*03e0*/  LOP3.LUT R6, R2.reuse, 0x3, RZ, 0xc0, !PT ;  /* 0x0000000302067812 */ /* 0x040fe200078ec0ff */
[----:B------:R-:W-:Y:S01]  /*03f0*/  IMAD.X R4, RZ, RZ, R5, P0 ;  /* 0x000000ffff047224 */ /* 0x000fe200000e0605 */
[----:B------:R-:W-:Y:S02]  /*0400*/  ISETP.GE.U32.AND P0, PT, R2, 0x3, PT ;  /* 0x000000030200780c */ /* 0x000fe40003f06070 */
[----:B------:R-:W-:Y:S02]  /*0410*/  ISETP.NE.U32.AND P1, PT, R6, 0x3, PT ;  /* 0x000000030600780c */ /* 0x000fe40003f25070 */
[----:B------:R-:W-:-:S02]  /*0420*/  ISETP.GE.U32.AND.EX P0, PT, R4, RZ, PT, P0 ;  /* 0x000000ff0400720c */ /* 0x000fc40003f06100 */
[----:B------:R-:W-:-:S13]  /*0430*/  ISETP.NE.AND.EX P1, PT, RZ, RZ, PT, P1 ;  /* 0x000000ffff00720c */ /* 0x000fda0003f25310 */
[----:B------:R-:W-:Y:S05]  /*0440*/  @!P1 BRA `(.L_x_5) ;  /* 0x0000000000489947 */ /* 0x000fea0003800000 */
[----:B------:R-:W-:-:S05]  /*0450*/  VIADD R2, R2, 0x1 ;  /* 0x0000000102027836 */ /* 0x000fca0000000000 */
[----:B------:R-:W-:-:S04]  /*0460*/  LOP3.LUT R2, R2, 0x3, RZ, 0xc0, !PT ;  /* 0x0000000302027812 */ /* 0x000fc800078ec0ff */
[----:B------:R-:W-:-:S05]  /*0470*/  IADD3 R2, P1, PT, RZ, -R2, RZ ;  /* 0x80000002ff027210 */ /* 0x000fca0007f3e0ff */
[----:B------:R-:W-:-:S08]  /*0480*/  IMAD.X R6, RZ, RZ, -0x1, P1 ;  /* 0xffffffffff067424 */ /* 0x000fd000008e06ff */
.L_x_6:
[----:B0-----:R-:W-:Y:S02]  /*0490*/  R2UR UR4, R14 ;  /* 0x000000000e0472ca */ /* 0x001fe400000e0000 */
[----:B------:R-:W-:Y:S02]  /*04a0*/  R2UR UR5, R15 ;  /* 0x000000000f0572ca */ /* 0x000fe400000e0000 */
[----:B------:R-:W-:-:S04]  /*04b0*/  IADD3 R4, P1, PT, R3, UR44, RZ ;  /* 0x0000002c03047c10 */ /* 0x000fc8000ff3e0ff */
[----:B-1----:R-:W-:-:S07]  /*04c0*/  IADD3.X R5, PT, PT, R7, UR45, RZ, P1, !PT ;  /* 0x0000002d07057c10 */ /* 0x002fce0008ffe4ff */
[----:B------:R-:W2:Y:S01]  /*04d0*/  LDG.E.U8 R5, desc[UR4][R4.64] ;  /* 0x0000000404057981 */ /* 0x000ea2000c1e1100 */
[----:B------:R-:W-:Y:S01]  /*04e0*/  IADD3 R8, P1, PT, R3, UR40, RZ ;  /* 0x0000002803087c10 */ /* 0x000fe2000ff3e0ff */
[----:B------:R-:W-:-:S03]  /*04f0*/  IMAD.IADD R3, R0, 0x1, R3 ;  /* 0x0000000100037824 */ /* 0x000fc600078e0203 */
[----:B------:R-:W-:Y:S02]  /*0500*/  IADD3.X R9, PT, PT, R7, UR41, RZ, P1, !PT ;  /* 0x0000002907097c10 */ /* 0x000fe40008ffe4ff */
[----:B------:R-:W-:-:S05]  /*0510*/  IADD3 R2, P1, PT, R2, 0x1, RZ ;  /* 0x0000000102027810 */ /* 0x000fca0007f3e0ff */
[----:B------:R-:W-:Y:S01]  /*0520*/  IMAD.X R6, RZ, RZ, R6, P1 ;  /* 0x000000ffff067224 */ /* 0x000fe200008e0606 */
[----:B------:R-:W-:-:S04]  /*0530*/  ISETP.NE.U32.AND P1, PT, R2, RZ, PT ;  /* 0x000000ff0200720c */ /* 0x000fc80003f25070 */
[----:B------:R-:W-:Y:S01]  /*0540*/  ISETP.NE.AND.EX P1, PT, R6, RZ, PT, P1 ;  /* 0x000000ff0600720c */ /* 0x000fe20003f25310 */
[----:B--2---:R1:W-:-:S12]  /*0550*/  STG.E.U8 desc[UR4][R8.64], R5 ;  /* 0x0000000508007986 */ /* 0x0043d8000c101104 */
[----:B------:R-:W-:Y:S05]  /*0560*/  @P1 BRA `(.L_x_6) ;  /* 0xfffffffc00c81947 */ /* 0x000fea000383ffff */
.L_x_5:
[----:B------:R-:W-:Y:S05]  /*0570*/  BSYNC.RECONVERGENT B0 ;  /* 0x0000000000007941 */ /* 0x000fea0003800200 */
.L_x_4:
[----:B------:R-:W-:Y:S05]  /*0580*/  @!P0 EXIT ;  /* 0x000000000000894d */ /* 0x000fea0003800000 */
.L_x_7:
[----:B0-----:R-:W-:Y:S02]  /*0590*/  R2UR UR4, R14 ;  /* 0x000000000e0472ca */ /* 0x001fe400000e0000 */
[----:B------:R-:W-:Y:S02]  /*05a0*/  R2UR UR5, R15 ;  /* 0x000000000f0572ca */ /* 0x000fe400000e0000 */
[----:B-12---:R-:W-:-:S04]  /*05b0*/  IADD3 R8, P0, PT, R3, UR38, RZ ;  /* 0x0000002603087c10 */ /* 0x006fc8000ff1e0ff */
[----:B------:R-:W-:-:S07]  /*05c0*/  IADD3.X R9, PT, PT, R7, UR39, RZ, P0, !PT ;  /* 0x0000002707097c10 */ /* 0x000fce00087fe4ff */
[----:B------:R-:W2:Y:S01]  /*05d0*/  LDG.E.U8 R17, desc[UR4][R8.64] ;  /* 0x0000000408117981 */ /* 0x000ea2000c1e1100 */
[----:B------:R-:W-:Y:S02]  /*05e0*/  R2UR UR6, R14 ;  /* 0x000000000e0672ca */ /* 0x000fe400000e0000 */
[----:B------:R-:W-:Y:S02]  /*05f0*/  R2UR UR7, R15 ;  /* 0x000000000f0772ca */ /* 0x000fe400000e0000 */
[----:B------:R-:W-:Y:S02]  /*0600*/  IADD3 R12, P1, PT, R3, UR42, RZ ;  /* 0x0000002a030c7c10 */ /* 0x000fe4000ff3e0ff */
[----:B------:R-:W-:Y:S02]  /*0610*/  IADD3 R4, P0, PT, R0, R8, RZ ;  /* 0x0000000800047210 */ /* 0x000fe40007f1e0ff */
[----:B------:R-:W-:-:S03]  /*0620*/  IADD3.X R13, PT, PT, R7, UR43, RZ, P1, !PT ;  /* 0x0000002b070d7c10 */ /* 0x000fc60008ffe4ff */
[----:B------:R-:W-:Y:S02]  /*0630*/  IMAD.X R5, RZ, RZ, R9, P0 ;  /* 0x000000ffff057224 */ /* 0x000fe400000e0609 */
[----:B--2---:R0:W-:Y:S04]  /*0640*/  STG.E.U8 desc[UR4][R12.64], R17 ;  /* 0x000000110c007986 */ /* 0x0041e8000c101104 */
[----:B------:R-:W2:Y:S01]  /*0650*/  LDG.E.U8 R19, desc[UR6][R4.64] ;  /* 0x0000000604137981 */ /* 0x000ea2000c1e1100 */
[C---:B------:R-:W-:Y:S02]  /*0660*/  IADD3 R8, P0, PT, R0.reuse, R12, RZ ;  /* 0x0000000c00087210 */ /* 0x040fe40007f1e0ff */
[----:B------:R-:W-:-:S03]  /*0670*/  IADD3 R10, P1, PT, R0, R4, RZ ;  /* 0x00000004000a7210 */ /* 0x000fc60007f3e0ff */
[----:B------:R-:W-:Y:S02]  /*0680*/  IMAD.X R9, RZ, RZ, R13, P0 ;  /* 0x000000ffff097224 */ /* 0x000fe400000e060d */
[----:B------:R-:W-:Y:S02]  /*0690*/  IMAD.X R11, RZ, RZ, R5, P1 ;  /* 0x000000ffff0b7224 */ /* 0x000fe400008e0605 */
[----:B------:R-:W-:-:S04]  /*06a0*/  IMAD R3, R0, 0x2, R3 ;  /* 0x0000000200037824 */ /* 0x000fc800078e0203 */
[----:B------:R-:W-:Y:S01]  /*06b0*/  IMAD.IADD R3, R3, 0x1, R0 ;  /* 0x0000000103037824 */ /* 0x000fe200078e0200 */
[----:B--2---:R1:W-:Y:S04]  /*06c0*/  STG.E.U8 desc[UR4][R8.64], R19 ;  /* 0x0000001308007986 */ /* 0x0043e8000c101104 */
[----:B------:R-:W2:Y:S01]  /*06d0*/  LDG.E.U8 R11, desc[UR6][R10.64] ;  /* 0x000000060a0b7981 */ /* 0x000ea2000c1e1100 */
[----:B------:R-:W-:Y:S02]  /*06e0*/  IADD3 R4, P0, PT, R0, R8, RZ ;  /* 0x0000000800047210 */ /* 0x000fe40007f1e0ff */
[----:B0-----:R-:W-:-:S03]  /*06f0*/  IADD3 R12, P1, PT, R3, UR38, RZ ;  /* 0x00000026030c7c10 */ /* 0x001fc6000ff3e0ff */
[----:B------:R-:W-:Y:S02]  /*0700*/  IMAD.X R5, RZ, RZ, R9, P0 ;  /* 0x000000ffff057224 */ /* 0x000fe400000e0609 */
[----:B------:R-:W-:Y:S01]  /*0710*/  IMAD.X R13, RZ, RZ, UR39, P1 ;  /* 0x00000027ff0d7e24 */ /* 0x000fe200088e06ff */
[C---:B-1----:R-:W-:Y:S01]  /*0720*/  IADD3 R8, P0, PT, R3.reuse, UR42, RZ ;  /* 0x0000002a03087c10 */ /* 0x042fe2000ff1e0ff */
[----:B------:R-:W-:-:S04]  /*0730*/  IMAD.IADD R3, R3, 0x1, R0 ;  /* 0x0000000103037824 */ /* 0x000fc800078e0200 */
[----:B------:R-:W-:Y:S01]  /*0740*/  IMAD.X R9, RZ, RZ, UR43, P0 ;  /* 0x0000002bff097e24 */ /* 0x000fe200080e06ff */
[----:B------:R-:W-:Y:S01]  /*0750*/  ISETP.GE.U32.AND P0, PT, R3, UR36, PT ;  /* 0x0000002403007c0c */ /* 0x000fe2000bf06070 */
[----:B--2---:R2:W-:Y:S04]  /*0760*/  STG.E.U8 desc[UR4][R4.64], R11 ;  /* 0x0000000b04007986 */ /* 0x0045e8000c101104 */
[----:B------:R-:W3:Y:S01]  /*0770*/  LDG.E.U8 R13, desc[UR6][R12.64] ;  /* 0x000000060c0d7981 */ /* 0x000ee2000c1e1100 */
[----:B------:R-:W-:-:S03]  /*0780*/  ISETP.GE.U32.AND.EX P0, PT, RZ, UR37, PT, P0 ;  /* 0x00000025ff007c0c */ /* 0x000fc6000bf06100 */
[----:B---3--:R2:W-:Y:S10]  /*0790*/  STG.E.U8 desc[UR4][R8.64], R13 ;  /* 0x0000000d08007986 */ /* 0x0085f4000c101104 */
[----:B------:R-:W-:Y:S05]  /*07a0*/  @!P0 BRA `(.L_x_7) ;  /* 0xfffffffc00788947 */ /* 0x000fea000383ffff */
[----:B------:R-:W-:Y:S05]  /*07b0*/  EXIT ;  /* 0x000000000000794d */ /* 0x000fea0003800000 */
        .weak           $__internal_0_$__cuda_sm20_div_u64
        .type           $__internal_0_$__cuda_sm20_div_u64,@function
        .size           $__internal_0_$__cuda_sm20_div_u64,(.L_x_9 - $__internal_0_$__cuda_sm20_div_u64)
$__internal_0_$__cuda_sm20_div_u64:
[----:B------:R-:W-:Y:S02]  /*07c0*/  IMAD.MOV.U32 R12, RZ, RZ, R0 ;  /* 0x000000ffff0c7224 */ /* 0x000fe400078e0000 */
[----:B------:R-:W-:-:S04]  /*07d0*/  IMAD.MOV.U32 R13, RZ, RZ, RZ ;  /* 0x000000ffff0d7224 */ /* 0x000fc800078e00ff */
[----:B------:R-:W0:Y:S08]  /*07e0*/  I2F.U64.RP R12, R12 ;  /* 0x0000000c000c7312 */ /* 0x000e300000309000 */
[----:B0-----:R-:W0:Y:S02]  /*07f0*/  MUFU.RCP R8, R12 ;  /* 0x0000000c00087308 */ /* 0x001e240000001000 */
[----:B0-----:R-:W-:-:S06]  /*0800*/  VIADD R8, R8, 0x1ffffffe ;  /* 0x1ffffffe08087836 */ /* 0x001fcc0000000000 */
[----:B------:R-:W0:Y:S02]  /*0810*/  F2I.U64.TRUNC R8, R8 ;  /* 0x0000000800087311 */ /* 0x000e24000020d800 */
[----:B0-----:R-:W-:-:S04]  /*0820*/  IMAD.WIDE.U32 R10, R8, R0, RZ ;  /* 0x00000000080a7225 */ /* 0x001fc800078e00ff */
[----:B------:R-:W-:Y:S01]  /*0830*/  IMAD R11, R9, R0, R11 ;  /* 0x00000000090b7224 */ /* 0x000fe200078e020b */
[----:B------:R-:W-:-:S05]  /*0840*/  IADD3 R15, P0, PT, RZ, -R10, RZ ;  /* 0x8000000aff0f7210 */ /* 0x000fca0007f1e0ff */
[----:B------:R-:W-:-:S04]  /*0850*/  IMAD.HI.U32 R10, R8, R15, RZ ;  /* 0x0000000f080a7227 */ /* 0x000fc800078e00ff */
[----:B------:R-:W-:Y:S02]  /*0860*/  IMAD.X R17, RZ, RZ, ~R11, P0 ;  /* 0x000000ffff117224 */ /* 0x000fe400000e0e0b */
[----:B------:R-:W-:Y:S02]  /*0870*/  IMAD.MOV.U32 R11, RZ, RZ, R8 ;  /* 0x000000ffff0b7224 */ /* 0x000fe400078e0008 */
[-C--:B------:R-:W-:Y:S02]  /*0880*/  IMAD R13, R9, R17.reuse, RZ ;  /* 0x00000011090d7224 */ /* 0x080fe400078e02ff */
[----:B------:R-:W-:-:S04]  /*0890*/  IMAD.WIDE.U32 R10, P0, R8, R17, R10 ;  /* 0x00000011080a7225 */ /* 0x000fc8000780000a */
[----:B------:R-:W-:-:S04]  /*08a0*/  IMAD.HI.U32 R17, R9, R17, RZ ;  /* 0x0000001109117227 */ /* 0x000fc800078e00ff */
[----:B------:R-:W-:-:S05]  /*08b0*/  IMAD.HI.U32 R10, P1, R9, R15, R10 ;  /* 0x0000000f090a7227 */ /* 0x000fca000782000a */
[----:B------:R-:W-:Y:S01]  /*08c0*/  IADD3 R11, P2, PT, R13, R10, RZ ;  /* 0x0000000a0d0b7210 */ /* 0x000fe20007f5e0ff */
[----:B------:R-:W-:-:S04]  /*08d0*/  IMAD.X R10, R17, 0x1, R9, P0 ;  /* 0x00000001110a7824 */ /* 0x000fc800000e0609 */
[----:B------:R-:W-:Y:S01]  /*08e0*/  IMAD.WIDE.U32 R8, R11, R0, RZ ;  /* 0x000000000b087225 */ /* 0x000fe200078e00ff */
[----:B------:R-:W-:Y:S02]  /*08f0*/  IADD3.X R13, PT, PT, RZ, RZ, R10, P2, P1 ;  /* 0x000000ffff0d7210 */ /* 0x000fe400017e240a */
[----:B------:R-:W-:-:S03]  /*0900*/  IADD3 R15, P0, PT, RZ, -R8, RZ ;  /* 0x80000008ff0f7210 */ /* 0x000fc60007f1e0ff */
[----:B------:R-:W-:Y:S02]  /*0910*/  IMAD R8, R13, R0, R9 ;  /* 0x000000000d087224 */ /* 0x000fe400078e0209 */
[----:B------:R-:W-:Y:S02]  /*0920*/  IMAD.MOV.U32 R9, RZ, RZ, RZ ;  /* 0x000000ffff097224 */ /* 0x000fe400078e00ff */
[----:B------:R-:W-:-:S04]  /*0930*/  IMAD.HI.U32 R10, R11, R15, RZ ;  /* 0x0000000f0b0a7227 */ /* 0x000fc800078e00ff */
[----:B------:R-:W-:-:S04]  /*0940*/  IMAD.X R8, RZ, RZ, ~R8, P0 ;  /* 0x000000ffff087224 */ /* 0x000fc800000e0e08 */
[----:B------:R-:W-:-:S04]  /*0950*/  IMAD.WIDE.U32 R10, P0, R11, R8, R10 ;  /* 0x000000080b0a7225 */ /* 0x000fc8000780000a */
[C---:B------:R-:W-:Y:S02]  /*0960*/  IMAD R12, R13.reuse, R8, RZ ;  /* 0x000000080d0c7224 */ /* 0x040fe400078e02ff */
[----:B------:R-:W-:-:S04]  /*0970*/  IMAD.HI.U32 R11, P1, R13, R15, R10 ;  /* 0x0000000f0d0b7227 */ /* 0x000fc8000782000a */
[----:B------:R-:W-:Y:S01]  /*0980*/  IMAD.HI.U32 R8, R13, R8, RZ ;  /* 0x000000080d087227 */ /* 0x000fe200078e00ff */
[----:B------:R-:W-:-:S03]  /*0990*/  IADD3 R11, P2, PT, R12, R11, RZ ;  /* 0x0000000b0c0b7210 */ /* 0x000fc60007f5e0ff */
[----:B------:R-:W-:Y:S02]  /*09a0*/  IMAD.X R13, R8, 0x1, R13, P0 ;  /* 0x00000001080d7824 */ /* 0x000fe400000e060d */
[----:B------:R-:W-:-:S03]  /*09b0*/  IMAD.HI.U32 R8, R11, R5, RZ ;  /* 0x000000050b087227 */ /* 0x000fc600078e00ff */
[----:B------:R-:W-:Y:S01]  /*09c0*/  IADD3.X R13, PT, PT, RZ, RZ, R13, P2, P1 ;  /* 0x000000ffff0d7210 */ /* 0x000fe200017e240d */
[----:B------:R-:W-:-:S04]  /*09d0*/  IMAD.WIDE.U32 R8, R11, R6, R8 ;  /* 0x000000060b087225 */ /* 0x000fc800078e0008 */
[C---:B------:R-:W-:Y:S02]  /*09e0*/  IMAD R11, R13.reuse, R6, RZ ;  /* 0x000000060d0b7224 */ /* 0x040fe400078e02ff */
[----:B------:R-:W-:-:S04]  /*09f0*/  IMAD.HI.U32 R8, P0, R13, R5, R8 ;  /* 0x000000050d087227 */ /* 0x000fc80007800008 */
[----:B------:R-:W-:Y:S01]  /*0a00*/  IMAD.HI.U32 R13, R13, R6, RZ ;  /* 0x000000060d0d7227 */ /* 0x000fe200078e00ff */
[----:B------:R-:W-:-:S03]  /*0a10*/  IADD3 R11, P1, PT, R11, R8, RZ ;  /* 0x000000080b0b7210 */ /* 0x000fc60007f3e0ff */
[----:B------:R-:W-:-:S04]  /*0a20*/  IMAD.X R8, RZ, RZ, R13, P0 ;  /* 0x000000ffff087224 */ /* 0x000fc800000e060d */
[----:B------:R-:W-:Y:S02]  /*0a30*/  IMAD.X R13, RZ, RZ, R8, P1 ;  /* 0x000000ffff0d7224 */ /* 0x000fe400008e0608 */
[----:B------:R-:W-:-:S04]  /*0a40*/  IMAD.WIDE.U32 R8, R11, R0, RZ ;  /* 0x000000000b087225 */ /* 0x000fc800078e00ff */
[----:B------:R-:W-:Y:S01]  /*0a50*/  IMAD R9, R13, R0, R9 ;  /* 0x000000000d097224 */ /* 0x000fe200078e0209 */
[----:B------:R-:W-:-:S04]  /*0a60*/  IADD3 R15, P0, PT, -R8, R5, RZ ;  /* 0x00000005080f7210 */ /* 0x000fc80007f1e1ff */
[-C--:B------:R-:W-:Y:S01]  /*0a70*/  IADD3 R5, P1, PT, -R0, R15.reuse, RZ ;  /* 0x0000000f00057210 */ /* 0x080fe20007f3e1ff */
[----:B------:R-:W-:Y:S01]  /*0a80*/  IMAD.X R10, R6, 0x1, ~R9, P0 ;  /* 0x00000001060a7824 */ /* 0x000fe200000e0e09 */
[----:B------:R-:W-:Y:S02]  /*0a90*/  ISETP.GE.U32.AND P0, PT, R15, R0, PT ;  /* 0x000000000f00720c */ /* 0x000fe40003f06070 */
[----:B------:R-:W-:Y:S02]  /*0aa0*/  IADD3 R6, P2, PT, R11, 0x1, RZ ;  /* 0x000000010b067810 */ /* 0x000fe40007f5e0ff */
[C---:B------:R-:W-:Y:S02]  /*0ab0*/  ISETP.GE.U32.AND.EX P0, PT, R10.reuse, RZ, PT, P0 ;  /* 0x000000ff0a00720c */ /* 0x040fe40003f06100 */
[----:B------:R-:W-:Y:S01]  /*0ac0*/  IADD3.X R9, PT, PT, R10, -0x1, RZ, P1, !PT ;  /* 0xffffffff0a097810 */ /* 0x000fe20000ffe4ff */
[----:B------:R-:W-:Y:S01]  /*0ad0*/  IMAD.X R8, RZ, RZ, R13, P2 ;  /* 0x000000ffff087224 */ /* 0x000fe200010e060d */
[----:B------:R-:W-:-:S02]  /*0ae0*/  SEL R5, R5, R15, P0 ;  /* 0x0000000f05057207 */ /* 0x000fc40000000000 */
[----:B------:R-:W-:Y:S02]  /*0af0*/  SEL R11, R6, R11, P0 ;  /* 0x0000000b060b7207 */ /* 0x000fe40000000000 */
[----:B------:R-:W-:Y:S02]  /*0b00*/  SEL R9, R9, R10, P0 ;  /* 0x0000000a09097207 */ /* 0x000fe40000000000 */
[----:B------:R-:W-:Y:S02]  /*0b10*/  SEL R8, R8, R13, P0 ;  /* 0x0000000d08087207 */ /* 0x000fe40000000000 */
[----:B------:R-:W-:Y:S01]  /*0b20*/  ISETP.GE.U32.AND P0, PT, R5, R0, PT ;  /* 0x000000000500720c */ /* 0x000fe20003f06070 */
[----:B------:R-:W-:Y:S01]  /*0b30*/  IMAD.MOV.U32 R5, RZ, RZ, 0x0 ;  /* 0x00000000ff057424 */ /* 0x000fe200078e00ff */
[----:B------:R-:W-:Y:S02]  /*0b40*/  IADD3 R6, P2, PT, R11, 0x1, RZ ;  /* 0x000000010b067810 */ /* 0x000fe40007f5e0ff */
[----:B------:R-:W-:-:S02]  /*0b50*/  ISETP.GE.U32.AND.EX P0, PT, R9, RZ, PT, P0 ;  /* 0x000000ff0900720c */ /* 0x000fc40003f06100 */
[----:B------:R-:W-:Y:S01]  /*0b60*/  ISETP.NE.U32.AND P1, PT, R0, RZ, PT ;  /* 0x000000ff0000720c */ /* 0x000fe20003f25070 */
[----:B------:R-:W-:Y:S01]  /*0b70*/  IMAD.X R9, RZ, RZ, R8, P2 ;  /* 0x000000ffff097224 */ /* 0x000fe200010e0608 */
[----:B------:R-:W-:Y:S02]  /*0b80*/  SEL R6, R6, R11, P0 ;  /* 0x0000000b06067207 */ /* 0x000fe40000000000 */
[----:B------:R-:W-:Y:S02]  /*0b90*/  ISETP.NE.AND.EX P1, PT, RZ, RZ, PT, P1 ;  /* 0x000000ffff00720c */ /* 0x000fe40003f25310 */
[----:B------:R-:W-:Y:S02]  /*0ba0*/  SEL R9, R9, R8, P0 ;  /* 0x0000000809097207 */ /* 0x000fe40000000000 */
[----:B------:R-:W-:Y:S02]  /*0bb0*/  SEL R6, R6, 0xffffffff, P1 ;  /* 0xffffffff06067807 */ /* 0x000fe40000800000 */
[----:B------:R-:W-:Y:S01]  /*0bc0*/  SEL R9, R9, 0xffffffff, P1 ;  /* 0xffffffff09097807 */ /* 0x000fe20000800000 */
[----:B------:R-:W-:Y:S06]  /*0bd0*/  RET.REL.NODEC R4 `(_Z8identitymPhS_) ;  /* 0xfffffff404087950 */ /* 0x000fec0003c3ffff */
.L_x_8:
[----:B------:R-:W-:-:S00]  /*0be0*/  BRA `(.L_x_8) ;  /* 0xfffffffc00fc7947 */ /* 0x000fc0000383ffff */
[----:B------:R-:W-:-:S00]  /*0bf0*/  NOP ;  /* 0x0000000000007918 */ /* 0x000fc00000000000 */
        /* <DEDUP_REMOVED lines=8> */
.L_x_9:


//--------------------- .nv.global.init           --------------------------
	.section	.nv.global.init,"aw",@progbits
.nv.global.init:
	.type		$str,@object
	.size		$str,(.L_0 - $str)
$str:
        /*0000*/ 	.byte	0x61, 0x00
.L_0:


//--------------------- .nv.shared.reserved.0     --------------------------
	.section	.nv.shared.reserved.0,"aw",@nobits
	.weak		__nv_reservedSMEM_offset_0_alias
	.size		__nv_reservedSMEM_offset_0_alias, 0, 64
	.other		__nv_reservedSMEM_offset_0_alias,@"STO_CUDA_RESERVED_SHARED STV_DEFAULT"
__nv_reservedSMEM_offset_0_alias:
	.zero		0
	.zero		64


//--------------------- .nv.constant0._Z8identitymPhS_ --------------------------
	.section	.nv.constant0._Z8identitymPhS_,"a",@progbits
	.sectionflags	@""
	.align	4
.nv.constant0._Z8identitymPhS_:
	.zero		920


//--------------------- SYMBOLS --------------------------

	.type		.nv.reservedSmem.offset0,@object
	.size		.nv.reservedSmem.offset0,0x4
	.type		vprintf,@function
